//
// Generated by NVIDIA NVVM Compiler
//
// Compiler Build ID: CL-36424714
// Cuda compilation tools, release 13.0, V13.0.88
// Based on NVVM 20.0.0
//

.version 9.0
.target sm_100
.address_size 64

	// .globl	_Z16cuda_Hello_Worldv
.extern .func  (.param .b32 func_retval0) vprintf
(
	.param .b64 vprintf_param_0,
	.param .b64 vprintf_param_1
)
;
.global .align 1 .b8 $str[31] = {72, 101, 108, 108, 111, 32, 87, 111, 114, 108, 100, 32, 102, 114, 111, 109, 32, 116, 104, 114, 101, 97, 100, 32, 73, 68, 58, 37, 100, 10};

.visible .entry _Z16cuda_Hello_Worldv()
{
	.local .align 8 .b8 	__local_depot0[8];
	.reg .b64 	%SP;
	.reg .b64 	%SPL;
	.reg .b32 	%r<10>;
	.reg .b64 	%rd<5>;

	mov.u64 	%SPL, __local_depot0;
	cvta.local.u64 	%SP, %SPL;
	add.u64 	%rd1, %SP, 0;
	add.u64 	%rd2, %SPL, 0;
	mov.u32 	%r1, %ctaid.x;
	mov.u32 	%r2, %ntid.x;
	mov.u32 	%r3, %ntid.y;
	mov.u32 	%r4, %tid.y;
	mov.u32 	%r5, %tid.x;
	mad.lo.s32 	%r6, %r3, %r1, %r4;
	mad.lo.s32 	%r7, %r6, %r2, %r5;
	st.local.u32 	[%rd2], %r7;
	mov.u64 	%rd3, $str;
	cvta.global.u64 	%rd4, %rd3;
	{ // callseq 0, 0
	.param .b64 param0;
	st.param.b64 	[param0], %rd4;
	.param .b64 param1;
	st.param.b64 	[param1], %rd1;
	.param .b32 retval0;
	call.uni (retval0), 
	vprintf, 
	(
	param0, 
	param1
	);
	ld.param.b32 	%r8, [retval0];
	} // callseq 0
	ret;

}


// ===== COMPILED SASS (sm_100) =====

	.target	sm_100

	.elftype	@"ET_EXEC"


//--------------------- .note.nv.tkinfo           --------------------------
	.section	.note.nv.tkinfo,"",@"SHT_NOTE"
	.sectionflags	@"SHF_NOTE_NV_TKINFO"
	.tkinfo
        /*0018*/ 	.word	0x00000002
        /*0030*/ 	.string	""
        /*0030*/ 	.string	"ptxas"
        /*0030*/ 	.string	"Cuda compilation tools, release 13.0, V13.0.88"
        /*0030*/ 	.string	"Build cuda_13.0.r13.0/compiler.36424714_0"
        /*0030*/ 	.string	"-arch sm_100 -m 64 "



//--------------------- .note.nv.cuinfo           --------------------------
	.section	.note.nv.cuinfo,"",@"SHT_NOTE"
	.sectionflags	@"SHF_NOTE_NV_CUINFO"
        /*0018*/ 	.short	0x0002
        /*001a*/ 	.short	0x0064
        /*001c*/ 	.short	0x0082
	.zero		2


//--------------------- .nv.info                  --------------------------
	.section	.nv.info,"",@"SHT_CUDA_INFO"
	.align	4


	//----- nvinfo : EIATTR_REGCOUNT
	.align		4
        /*0000*/ 	.byte	0x04, 0x2f
        /*0002*/ 	.short	(.L_2 - .L_1)
	.align		4
.L_1:
        /*0004*/ 	.word	index@(_Z16cuda_Hello_Worldv)
        /*0008*/ 	.word	0x00000018


	//----- nvinfo : EIATTR_FRAME_SIZE
	.align		4
.L_2:
        /*000c*/ 	.byte	0x04, 0x11
        /*000e*/ 	.short	(.L_4 - .L_3)
	.align		4
.L_3:
        /*0010*/ 	.word	index@(_Z16cuda_Hello_Worldv)
        /*0014*/ 	.word	0x00000008


	//----- nvinfo : EIATTR_MIN_STACK_SIZE
	.align		4
.L_4:
        /*0018*/ 	.byte	0x04, 0x12
        /*001a*/ 	.short	(.L_6 - .L_5)
	.align		4
.L_5:
        /*001c*/ 	.word	index@(_Z16cuda_Hello_Worldv)
        /*0020*/ 	.word	0x00000008
.L_6:


//--------------------- .nv.compat                --------------------------
	.section	.nv.compat,"",@"SHT_CUDA_COMPAT_INFO"
	.align	4
        /*0000*/ 	.byte	0x02, 0x09, 0x00, 0x00, 0x02, 0x02, 0x01, 0x00, 0x02, 0x05, 0x05, 0x00, 0x03, 0x07, 0x01, 0x01
        /*0010*/ 	.byte	0x02, 0x03, 0x00, 0x00, 0x02, 0x06, 0x01, 0x00, 0x04, 0x0b, 0x08, 0x00, 0x09, 0x00, 0x00, 0x00
        /*0020*/ 	.byte	0x00, 0x00, 0x00, 0x00


//--------------------- .nv.info._Z16cuda_Hello_Worldv --------------------------
	.section	.nv.info._Z16cuda_Hello_Worldv,"",@"SHT_CUDA_INFO"
	.sectionflags	@""
	.align	4


	//----- nvinfo : EIATTR_CUDA_API_VERSION
	.align		4
        /*0000*/ 	.byte	0x04, 0x37
        /*0002*/ 	.short	(.L_8 - .L_7)
.L_7:
        /*0004*/ 	.word	0x00000082


	//----- nvinfo : EIATTR_SPARSE_MMA_MASK
	.align		4
.L_8:
        /*0008*/ 	.byte	0x03, 0x50
        /*000a*/ 	.short	0x0000


	//----- nvinfo : EIATTR_MAXREG_COUNT
	.align		4
        /*000c*/ 	.byte	0x03, 0x1b
        /*000e*/ 	.short	0x00ff


	//----- nvinfo : EIATTR_EXTERNS
	.align		4
        /*0010*/ 	.byte	0x04, 0x0f
        /*0012*/ 	.short	(.L_10 - .L_9)


	//   ....[0]....
	.align		4
.L_9:
        /*0014*/ 	.word	index@(vprintf)


	//----- nvinfo : EIATTR_MERCURY_ISA_VERSION
	.align		4
.L_10:
        /*0018*/ 	.byte	0x03, 0x5f
        /*001a*/ 	.short	0x0101


	//----- nvinfo : EIATTR_VRC_CTA_INIT_COUNT
	.align		4
        /*001c*/ 	.byte	0x02, 0x4a
	.zero		1
	.zero		1


	//----- nvinfo : EIATTR_SYSCALL_OFFSETS
	.align		4
        /*0020*/ 	.byte	0x04, 0x46
        /*0022*/ 	.short	(.L_12 - .L_11)


	//   ....[0]....
.L_11:
        /*0024*/ 	.word	0x00000140


	//----- nvinfo : EIATTR_EXIT_INSTR_OFFSETS
	.align		4
.L_12:
        /*0028*/ 	.byte	0x04, 0x1c
        /*002a*/ 	.short	(.L_14 - .L_13)


	//   ....[0]....
.L_13:
        /*002c*/ 	.word	0x00000150


	//----- nvinfo : EIATTR_SW_WAR
	.align		4
.L_14:
        /*0030*/ 	.byte	0x04, 0x36
        /*0032*/ 	.short	(.L_16 - .L_15)
.L_15:
        /*0034*/ 	.word	0x00000008
.L_16:


//--------------------- .nv.callgraph             --------------------------
	.section	.nv.callgraph,"",@"SHT_CUDA_CALLGRAPH"
	.align	4
	.sectionentsize	8
	.align		4
        /*0000*/ 	.word	0x00000000
	.align		4
        /*0004*/ 	.word	0xffffffff
	.align		4
        /*0008*/ 	.word	index@(_Z16cuda_Hello_Worldv)
	.align		4
        /*000c*/ 	.word	index@(vprintf)
	.align		4
        /*0010*/ 	.word	0x00000000
	.align		4
        /*0014*/ 	.word	0xfffffffe
	.align		4
        /*0018*/ 	.word	0x00000000
	.align		4
        /*001c*/ 	.word	0xfffffffd
	.align		4
        /*0020*/ 	.word	0x00000000
	.align		4
        /*0024*/ 	.word	0xfffffffc


//--------------------- .nv.constant4             --------------------------
	.section	.nv.constant4,"a",@progbits
	.align	8
	.align		8
.nv.constant4:
        /*0000*/ 	.dword	vprintf
	.align		8
        /*0008*/ 	.dword	$str


//--------------------- .text._Z16cuda_Hello_Worldv --------------------------
	.section	.text._Z16cuda_Hello_Worldv,"ax",@progbits
	.align	128
        .global         _Z16cuda_Hello_Worldv
        .type           _Z16cuda_Hello_Worldv,@function
        .size           _Z16cuda_Hello_Worldv,(.L_x_2 - _Z16cuda_Hello_Worldv)
        .other          _Z16cuda_Hello_Worldv,@"STO_CUDA_ENTRY STV_DEFAULT"
_Z16cuda_Hello_Worldv:
.text._Z16cuda_Hello_Worldv:
[----:B------:R-:W0:Y:S01]  /*0000*/  LDC R1, c[0x0][0x37c] ;  /* 0x0000df00ff017b82 */ /* 0x000e220000000800 */
[----:B------:R-:W1:Y:S01]  /*0010*/  S2R R3, SR_TID.Y ;  /* 0x0000000000037919 */ /* 0x000e620000002200 */
[----:B------:R-:W2:Y:S06]  /*0020*/  LDCU UR5, c[0x0][0x2fc] ;  /* 0x00005f80ff0577ac */ /* 0x000eac0008000800 */
[----:B------:R-:W1:Y:S01]  /*0030*/  S2UR UR4, SR_CTAID.X ;  /* 0x00000000000479c3 */ /* 0x000e620000002500 */
[----:B------:R-:W-:Y:S01]  /*0040*/  MOV R2, 0x0 ;  /* 0x0000000000027802 */ /* 0x000fe20000000f00 */
[----:B------:R-:W3:Y:S01]  /*0050*/  S2R R5, SR_TID.X ;  /* 0x0000000000057919 */ /* 0x000ee20000002100 */
[----:B------:R-:W3:Y:S01]  /*0060*/  LDCU UR6, c[0x0][0x360] ;  /* 0x00006c00ff0677ac */ /* 0x000ee20008000800 */
[----:B0-----:R-:W-:-:S04]  /*0070*/  VIADD R1, R1, 0xfffffff8 ;  /* 0xfffffff801017836 */ /* 0x001fc80000000000 */
[----:B------:R-:W1:Y:S02]  /*0080*/  LDC R0, c[0x0][0x364] ;  /* 0x0000d900ff007b82 */ /* 0x000e640000000800 */
[----:B-1----:R-:W-:Y:S01]  /*0090*/  IMAD R0, R0, UR4, R3 ;  /* 0x0000000400007c24 */ /* 0x002fe2000f8e0203 */
[----:B------:R-:W0:Y:S05]  /*00a0*/  LDCU UR4, c[0x0][0x2f8] ;  /* 0x00005f00ff0477ac */ /* 0x000e2a0008000800 */
[----:B------:R-:W1:Y:S01]  /*00b0*/  LDC.64 R2, c[0x4][R2] ;  /* 0x0100000002027b82 */ /* 0x000e620000000a00 */
[----:B---3--:R-:W-:Y:S01]  /*00c0*/  IMAD R0, R0, UR6, R5 ;  /* 0x0000000600007c24 */ /* 0x008fe2000f8e0205 */
[----:B------:R-:W3:Y:S04]  /*00d0*/  LDCU.64 UR6, c[0x4][0x8] ;  /* 0x01000100ff0677ac */ /* 0x000ee80008000a00 */
[----:B------:R4:W-:Y:S01]  /*00e0*/  STL [R1], R0 ;  /* 0x0000000001007387 */ /* 0x0009e20000100800 */
[----:B0-----:R-:W-:Y:S01]  /*00f0*/  IADD3 R6, P0, PT, R1, UR4, RZ ;  /* 0x0000000401067c10 */ /* 0x001fe2000ff1e0ff */
[----:B---3--:R-:W-:Y:S01]  /*0100*/  IMAD.U32 R4, RZ, RZ, UR6 ;  /* 0x00000006ff047e24 */ /* 0x008fe2000f8e00ff */
[----:B------:R-:W-:-:S02]  /*0110*/  MOV R5, UR7 ;  /* 0x0000000700057c02 */ /* 0x000fc40008000f00 */
[----:B--2-4-:R-:W-:-:S09]  /*0120*/  IADD3.X R7, PT, PT, RZ, UR5, RZ, P0, !PT ;  /* 0x00000005ff077c10 */ /* 0x014fd200087fe4ff */
[----:B------:R-:W-:-:S07]  /*0130*/  LEPC R20, `(.L_x_0) ;  /* 0x000000001014794e */ /* 0x000fce0000000000 */
[----:B-1----:R-:W-:Y:S05]  /*0140*/  CALL.ABS.NOINC R2 ;  /* 0x0000000002007343 */ /* 0x002fea0003c00000 */
.L_x_0:
[----:B------:R-:W-:Y:S05]  /*0150*/  EXIT ;  /* 0x000000000000794d */ /* 0x000fea0003800000 */
.L_x_1:
[----:B------:R-:W-:-:S00]  /*0160*/  BRA `(.L_x_1) ;  /* 0xfffffffc00fc7947 */ /* 0x000fc0000383ffff */
[----:B------:R-:W-:-:S00]  /*0170*/  NOP ;  /* 0x0000000000007918 */ /* 0x000fc00000000000 */
        /* <DEDUP_REMOVED lines=8> */
.L_x_2:


//--------------------- .nv.global.init           --------------------------
	.section	.nv.global.init,"aw",@progbits
.nv.global.init:
	.type		$str,@object
	.size		$str,(.L_0 - $str)
$str:
        /*0000*/ 	.byte	0x48, 0x65, 0x6c, 0x6c, 0x6f, 0x20, 0x57, 0x6f, 0x72, 0x6c, 0x64, 0x20, 0x66, 0x72, 0x6f, 0x6d
        /*0010*/ 	.byte	0x20, 0x74, 0x68, 0x72, 0x65, 0x61, 0x64, 0x20, 0x49, 0x44, 0x3a, 0x25, 0x64, 0x0a, 0x00
.L_0:


//--------------------- .nv.shared.reserved.0     --------------------------
	.section	.nv.shared.reserved.0,"aw",@nobits
	.weak		__nv_reservedSMEM_offset_0_alias
	.size		__nv_reservedSMEM_offset_0_alias, 0, 64
	.other		__nv_reservedSMEM_offset_0_alias,@"STO_CUDA_RESERVED_SHARED STV_DEFAULT"
__nv_reservedSMEM_offset_0_alias:
	.zero		0
	.zero		64


//--------------------- .nv.constant0._Z16cuda_Hello_Worldv --------------------------
	.section	.nv.constant0._Z16cuda_Hello_Worldv,"a",@progbits
	.sectionflags	@""
	.align	4
.nv.constant0._Z16cuda_Hello_Worldv:
	.zero		896


//--------------------- SYMBOLS --------------------------

	.type		.nv.reservedSmem.offset0,@object
	.size		.nv.reservedSmem.offset0,0x4
	.type		vprintf,@function
